//
// Generated by NVIDIA NVVM Compiler
//
// Compiler Build ID: CL-36424714
// Cuda compilation tools, release 13.0, V13.0.88
// Based on NVVM 20.0.0
//

.version 9.0
.target sm_100
.address_size 64

	// .globl	_Z19elementwiseAdditionPfS_S_i

.visible .entry _Z19elementwiseAdditionPfS_S_i(
	.param .u64 .ptr .align 1 _Z19elementwiseAdditionPfS_S_i_param_0,
	.param .u64 .ptr .align 1 _Z19elementwiseAdditionPfS_S_i_param_1,
	.param .u64 .ptr .align 1 _Z19elementwiseAdditionPfS_S_i_param_2,
	.param .u32 _Z19elementwiseAdditionPfS_S_i_param_3
)
{
	.reg .pred 	%p<2>;
	.reg .b32 	%r<6>;
	.reg .b32 	%f<4>;
	.reg .b64 	%rd<11>;

	ld.param.u64 	%rd1, [_Z19elementwiseAdditionPfS_S_i_param_0];
	ld.param.u64 	%rd2, [_Z19elementwiseAdditionPfS_S_i_param_1];
	ld.param.u64 	%rd3, [_Z19elementwiseAdditionPfS_S_i_param_2];
	ld.param.u32 	%r2, [_Z19elementwiseAdditionPfS_S_i_param_3];
	mov.u32 	%r3, %tid.x;
	mov.u32 	%r4, %ctaid.x;
	mov.u32 	%r5, %ntid.x;
	mad.lo.s32 	%r1, %r4, %r5, %r3;
	setp.ge.s32 	%p1, %r1, %r2;
	@%p1 bra 	$L__BB0_2;
	cvta.to.global.u64 	%rd4, %rd1;
	cvta.to.global.u64 	%rd5, %rd2;
	cvta.to.global.u64 	%rd6, %rd3;
	mul.wide.s32 	%rd7, %r1, 4;
	add.s64 	%rd8, %rd4, %rd7;
	ld.global.f32 	%f1, [%rd8];
	add.s64 	%rd9, %rd5, %rd7;
	ld.global.f32 	%f2, [%rd9];
	add.f32 	%f3, %f1, %f2;
	add.s64 	%rd10, %rd6, %rd7;
	st.global.f32 	[%rd10], %f3;
$L__BB0_2:
	ret;

}
	// .globl	_Z22elementwiseAdditionPTBPfS_S_i4dim3
.visible .entry _Z22elementwiseAdditionPTBPfS_S_i4dim3(
	.param .u64 .ptr .align 1 _Z22elementwiseAdditionPTBPfS_S_i4dim3_param_0,
	.param .u64 .ptr .align 1 _Z22elementwiseAdditionPTBPfS_S_i4dim3_param_1,
	.param .u64 .ptr .align 1 _Z22elementwiseAdditionPTBPfS_S_i4dim3_param_2,
	.param .u32 _Z22elementwiseAdditionPTBPfS_S_i4dim3_param_3,
	.param .align 4 .b8 _Z22elementwiseAdditionPTBPfS_S_i4dim3_param_4[12]
)
{
	.reg .pred 	%p<4>;
	.reg .b32 	%r<17>;
	.reg .b32 	%f<4>;
	.reg .b64 	%rd<11>;

	ld.param.u64 	%rd4, [_Z22elementwiseAdditionPTBPfS_S_i4dim3_param_0];
	ld.param.u32 	%r12, [_Z22elementwiseAdditionPTBPfS_S_i4dim3_param_4+8];
	ld.param.u32 	%r1, [_Z22elementwiseAdditionPTBPfS_S_i4dim3_param_4];
	ld.param.u32 	%r13, [_Z22elementwiseAdditionPTBPfS_S_i4dim3_param_4+4];
	ld.param.u64 	%rd5, [_Z22elementwiseAdditionPTBPfS_S_i4dim3_param_1];
	ld.param.u64 	%rd6, [_Z22elementwiseAdditionPTBPfS_S_i4dim3_param_2];
	ld.param.u32 	%r11, [_Z22elementwiseAdditionPTBPfS_S_i4dim3_param_3];
	mul.lo.s32 	%r2, %r1, %r13;
	mul.lo.s32 	%r3, %r2, %r12;
	mov.u32 	%r16, %ctaid.x;
	setp.ge.u32 	%p1, %r16, %r3;
	@%p1 bra 	$L__BB1_5;
	mov.u32 	%r5, %tid.x;
	mov.u32 	%r6, %ntid.x;
	mov.u32 	%r7, %nctaid.x;
	cvta.to.global.u64 	%rd1, %rd4;
	cvta.to.global.u64 	%rd2, %rd5;
	cvta.to.global.u64 	%rd3, %rd6;
$L__BB1_2:
	rem.u32 	%r14, %r16, %r2;
	rem.u32 	%r15, %r14, %r1;
	mad.lo.s32 	%r9, %r15, %r6, %r5;
	setp.ge.s32 	%p2, %r9, %r11;
	@%p2 bra 	$L__BB1_4;
	mul.wide.s32 	%rd7, %r9, 4;
	add.s64 	%rd8, %rd1, %rd7;
	ld.global.f32 	%f1, [%rd8];
	add.s64 	%rd9, %rd2, %rd7;
	ld.global.f32 	%f2, [%rd9];
	add.f32 	%f3, %f1, %f2;
	add.s64 	%rd10, %rd3, %rd7;
	st.global.f32 	[%rd10], %f3;
$L__BB1_4:
	add.s32 	%r16, %r16, %r7;
	setp.lt.u32 	%p3, %r16, %r3;
	@%p3 bra 	$L__BB1_2;
$L__BB1_5:
	ret;

}


// ===== COMPILED SASS (sm_100) =====

	.target	sm_100

	.elftype	@"ET_EXEC"


//--------------------- .note.nv.tkinfo           --------------------------
	.section	.note.nv.tkinfo,"",@"SHT_NOTE"
	.sectionflags	@"SHF_NOTE_NV_TKINFO"
	.tkinfo
        /*0018*/ 	.word	0x00000002
        /*0030*/ 	.string	""
        /*0030*/ 	.string	"ptxas"
        /*0030*/ 	.string	"Cuda compilation tools, release 13.0, V13.0.88"
        /*0030*/ 	.string	"Build cuda_13.0.r13.0/compiler.36424714_0"
        /*0030*/ 	.string	"-arch sm_100 -m 64 "



//--------------------- .note.nv.cuinfo           --------------------------
	.section	.note.nv.cuinfo,"",@"SHT_NOTE"
	.sectionflags	@"SHF_NOTE_NV_CUINFO"
        /*0018*/ 	.short	0x0002
        /*001a*/ 	.short	0x0064
        /*001c*/ 	.short	0x0082
	.zero		2


//--------------------- .nv.info                  --------------------------
	.section	.nv.info,"",@"SHT_CUDA_INFO"
	.align	4


	//----- nvinfo : EIATTR_REGCOUNT
	.align		4
        /*0000*/ 	.byte	0x04, 0x2f
        /*0002*/ 	.short	(.L_1 - .L_0)
	.align		4
.L_0:
        /*0004*/ 	.word	index@(_Z19elementwiseAdditionPfS_S_i)
        /*0008*/ 	.word	0x0000000c


	//----- nvinfo : EIATTR_FRAME_SIZE
	.align		4
.L_1:
        /*000c*/ 	.byte	0x04, 0x11
        /*000e*/ 	.short	(.L_3 - .L_2)
	.align		4
.L_2:
        /*0010*/ 	.word	index@(_Z19elementwiseAdditionPfS_S_i)
        /*0014*/ 	.word	0x00000000


	//----- nvinfo : EIATTR_REGCOUNT
	.align		4
.L_3:
        /*0018*/ 	.byte	0x04, 0x2f
        /*001a*/ 	.short	(.L_5 - .L_4)
	.align		4
.L_4:
        /*001c*/ 	.word	index@(_Z22elementwiseAdditionPTBPfS_S_i4dim3)
        /*0020*/ 	.word	0x0000001a


	//----- nvinfo : EIATTR_FRAME_SIZE
	.align		4
.L_5:
        /*0024*/ 	.byte	0x04, 0x11
        /*0026*/ 	.short	(.L_7 - .L_6)
	.align		4
.L_6:
        /*0028*/ 	.word	index@(_Z22elementwiseAdditionPTBPfS_S_i4dim3)
        /*002c*/ 	.word	0x00000000


	//----- nvinfo : EIATTR_MIN_STACK_SIZE
	.align		4
.L_7:
        /*0030*/ 	.byte	0x04, 0x12
        /*0032*/ 	.short	(.L_9 - .L_8)
	.align		4
.L_8:
        /*0034*/ 	.word	index@(_Z22elementwiseAdditionPTBPfS_S_i4dim3)
        /*0038*/ 	.word	0x00000000


	//----- nvinfo : EIATTR_MIN_STACK_SIZE
	.align		4
.L_9:
        /*003c*/ 	.byte	0x04, 0x12
        /*003e*/ 	.short	(.L_11 - .L_10)
	.align		4
.L_10:
        /*0040*/ 	.word	index@(_Z19elementwiseAdditionPfS_S_i)
        /*0044*/ 	.word	0x00000000
.L_11:


//--------------------- .nv.compat                --------------------------
	.section	.nv.compat,"",@"SHT_CUDA_COMPAT_INFO"
	.align	4
        /*0000*/ 	.byte	0x02, 0x09, 0x00, 0x00, 0x02, 0x02, 0x01, 0x00, 0x02, 0x05, 0x05, 0x00, 0x03, 0x07, 0x01, 0x01
        /*0010*/ 	.byte	0x02, 0x03, 0x00, 0x00, 0x02, 0x06, 0x01, 0x00, 0x04, 0x0b, 0x08, 0x00, 0x09, 0x00, 0x00, 0x00
        /*0020*/ 	.byte	0x00, 0x00, 0x00, 0x00


//--------------------- .nv.info._Z22elementwiseAdditionPTBPfS_S_i4dim3 --------------------------
	.section	.nv.info._Z22elementwiseAdditionPTBPfS_S_i4dim3,"",@"SHT_CUDA_INFO"
	.sectionflags	@""
	.align	4


	//----- nvinfo : EIATTR_CUDA_API_VERSION
	.align		4
        /*0000*/ 	.byte	0x04, 0x37
        /*0002*/ 	.short	(.L_13 - .L_12)
.L_12:
        /*0004*/ 	.word	0x00000082


	//----- nvinfo : EIATTR_KPARAM_INFO
	.align		4
.L_13:
        /*0008*/ 	.byte	0x04, 0x17
        /*000a*/ 	.short	(.L_15 - .L_14)
.L_14:
        /*000c*/ 	.word	0x00000000
        /*0010*/ 	.short	0x0004
        /*0012*/ 	.short	0x001c
        /*0014*/ 	.byte	0x00, 0xf0, 0x31, 0x00


	//----- nvinfo : EIATTR_KPARAM_INFO
	.align		4
.L_15:
        /*0018*/ 	.byte	0x04, 0x17
        /*001a*/ 	.short	(.L_17 - .L_16)
.L_16:
        /*001c*/ 	.word	0x00000000
        /*0020*/ 	.short	0x0003
        /*0022*/ 	.short	0x0018
        /*0024*/ 	.byte	0x00, 0xf0, 0x11, 0x00


	//----- nvinfo : EIATTR_KPARAM_INFO
	.align		4
.L_17:
        /*0028*/ 	.byte	0x04, 0x17
        /*002a*/ 	.short	(.L_19 - .L_18)
.L_18:
        /*002c*/ 	.word	0x00000000
        /*0030*/ 	.short	0x0002
        /*0032*/ 	.short	0x0010
        /*0034*/ 	.byte	0x00, 0xf5, 0x21, 0x00


	//----- nvinfo : EIATTR_KPARAM_INFO
	.align		4
.L_19:
        /*0038*/ 	.byte	0x04, 0x17
        /*003a*/ 	.short	(.L_21 - .L_20)
.L_20:
        /*003c*/ 	.word	0x00000000
        /*0040*/ 	.short	0x0001
        /*0042*/ 	.short	0x0008
        /*0044*/ 	.byte	0x00, 0xf5, 0x21, 0x00


	//----- nvinfo : EIATTR_KPARAM_INFO
	.align		4
.L_21:
        /*0048*/ 	.byte	0x04, 0x17
        /*004a*/ 	.short	(.L_23 - .L_22)
.L_22:
        /*004c*/ 	.word	0x00000000
        /*0050*/ 	.short	0x0000
        /*0052*/ 	.short	0x0000
        /*0054*/ 	.byte	0x00, 0xf5, 0x21, 0x00


	//----- nvinfo : EIATTR_SPARSE_MMA_MASK
	.align		4
.L_23:
        /*0058*/ 	.byte	0x03, 0x50
        /*005a*/ 	.short	0x0000


	//----- nvinfo : EIATTR_MAXREG_COUNT
	.align		4
        /*005c*/ 	.byte	0x03, 0x1b
        /*005e*/ 	.short	0x00ff


	//----- nvinfo : EIATTR_MERCURY_ISA_VERSION
	.align		4
        /*0060*/ 	.byte	0x03, 0x5f
        /*0062*/ 	.short	0x0101


	//----- nvinfo : EIATTR_VRC_CTA_INIT_COUNT
	.align		4
        /*0064*/ 	.byte	0x02, 0x4a
	.zero		1
	.zero		1


	//----- nvinfo : EIATTR_EXIT_INSTR_OFFSETS
	.align		4
        /*0068*/ 	.byte	0x04, 0x1c
        /*006a*/ 	.short	(.L_25 - .L_24)


	//   ....[0]....
.L_24:
        /*006c*/ 	.word	0x00000070


	//   ....[1]....
        /*0070*/ 	.word	0x00000440


	//----- nvinfo : EIATTR_CRS_STACK_SIZE
	.align		4
.L_25:
        /*0074*/ 	.byte	0x04, 0x1e
        /*0076*/ 	.short	(.L_27 - .L_26)
.L_26:
        /*0078*/ 	.word	0x00000000


	//----- nvinfo : EIATTR_CBANK_PARAM_SIZE
	.align		4
.L_27:
        /*007c*/ 	.byte	0x03, 0x19
        /*007e*/ 	.short	0x0028


	//----- nvinfo : EIATTR_PARAM_CBANK
	.align		4
        /*0080*/ 	.byte	0x04, 0x0a
        /*0082*/ 	.short	(.L_29 - .L_28)
	.align		4
.L_28:
        /*0084*/ 	.word	index@(.nv.constant0._Z22elementwiseAdditionPTBPfS_S_i4dim3)
        /*0088*/ 	.short	0x0380
        /*008a*/ 	.short	0x0028


	//----- nvinfo : EIATTR_SW_WAR
	.align		4
.L_29:
        /*008c*/ 	.byte	0x04, 0x36
        /*008e*/ 	.short	(.L_31 - .L_30)
.L_30:
        /*0090*/ 	.word	0x00000008
.L_31:


//--------------------- .nv.info._Z19elementwiseAdditionPfS_S_i --------------------------
	.section	.nv.info._Z19elementwiseAdditionPfS_S_i,"",@"SHT_CUDA_INFO"
	.sectionflags	@""
	.align	4


	//----- nvinfo : EIATTR_CUDA_API_VERSION
	.align		4
        /*0000*/ 	.byte	0x04, 0x37
        /*0002*/ 	.short	(.L_33 - .L_32)
.L_32:
        /*0004*/ 	.word	0x00000082


	//----- nvinfo : EIATTR_KPARAM_INFO
	.align		4
.L_33:
        /*0008*/ 	.byte	0x04, 0x17
        /*000a*/ 	.short	(.L_35 - .L_34)
.L_34:
        /*000c*/ 	.word	0x00000000
        /*0010*/ 	.short	0x0003
        /*0012*/ 	.short	0x0018
        /*0014*/ 	.byte	0x00, 0xf0, 0x11, 0x00


	//----- nvinfo : EIATTR_KPARAM_INFO
	.align		4
.L_35:
        /*0018*/ 	.byte	0x04, 0x17
        /*001a*/ 	.short	(.L_37 - .L_36)
.L_36:
        /*001c*/ 	.word	0x00000000
        /*0020*/ 	.short	0x0002
        /*0022*/ 	.short	0x0010
        /*0024*/ 	.byte	0x00, 0xf5, 0x21, 0x00


	//----- nvinfo : EIATTR_KPARAM_INFO
	.align		4
.L_37:
        /*0028*/ 	.byte	0x04, 0x17
        /*002a*/ 	.short	(.L_39 - .L_38)
.L_38:
        /*002c*/ 	.word	0x00000000
        /*0030*/ 	.short	0x0001
        /*0032*/ 	.short	0x0008
        /*0034*/ 	.byte	0x00, 0xf5, 0x21, 0x00


	//----- nvinfo : EIATTR_KPARAM_INFO
	.align		4
.L_39:
        /*0038*/ 	.byte	0x04, 0x17
        /*003a*/ 	.short	(.L_41 - .L_40)
.L_40:
        /*003c*/ 	.word	0x00000000
        /*0040*/ 	.short	0x0000
        /*0042*/ 	.short	0x0000
        /*0044*/ 	.byte	0x00, 0xf5, 0x21, 0x00


	//----- nvinfo : EIATTR_SPARSE_MMA_MASK
	.align		4
.L_41:
        /*0048*/ 	.byte	0x03, 0x50
        /*004a*/ 	.short	0x0000


	//----- nvinfo : EIATTR_MAXREG_COUNT
	.align		4
        /*004c*/ 	.byte	0x03, 0x1b
        /*004e*/ 	.short	0x00ff


	//----- nvinfo : EIATTR_MERCURY_ISA_VERSION
	.align		4
        /*0050*/ 	.byte	0x03, 0x5f
        /*0052*/ 	.short	0x0101


	//----- nvinfo : EIATTR_VRC_CTA_INIT_COUNT
	.align		4
        /*0054*/ 	.byte	0x02, 0x4a
	.zero		1
	.zero		1


	//----- nvinfo : EIATTR_EXIT_INSTR_OFFSETS
	.align		4
        /*0058*/ 	.byte	0x04, 0x1c
        /*005a*/ 	.short	(.L_43 - .L_42)


	//   ....[0]....
.L_42:
        /*005c*/ 	.word	0x00000070


	//   ....[1]....
        /*0060*/ 	.word	0x00000130


	//----- nvinfo : EIATTR_CBANK_PARAM_SIZE
	.align		4
.L_43:
        /*0064*/ 	.byte	0x03, 0x19
        /*0066*/ 	.short	0x001c


	//----- nvinfo : EIATTR_PARAM_CBANK
	.align		4
        /*0068*/ 	.byte	0x04, 0x0a
        /*006a*/ 	.short	(.L_45 - .L_44)
	.align		4
.L_44:
        /*006c*/ 	.word	index@(.nv.constant0._Z19elementwiseAdditionPfS_S_i)
        /*0070*/ 	.short	0x0380
        /*0072*/ 	.short	0x001c


	//----- nvinfo : EIATTR_SW_WAR
	.align		4
.L_45:
        /*0074*/ 	.byte	0x04, 0x36
        /*0076*/ 	.short	(.L_47 - .L_46)
.L_46:
        /*0078*/ 	.word	0x00000008
.L_47:


//--------------------- .nv.callgraph             --------------------------
	.section	.nv.callgraph,"",@"SHT_CUDA_CALLGRAPH"
	.align	4
	.sectionentsize	8
	.align		4
        /*0000*/ 	.word	0x00000000
	.align		4
        /*0004*/ 	.word	0xffffffff
	.align		4
        /*0008*/ 	.word	0x00000000
	.align		4
        /*000c*/ 	.word	0xfffffffe
	.align		4
        /*0010*/ 	.word	0x00000000
	.align		4
        /*0014*/ 	.word	0xfffffffd
	.align		4
        /*0018*/ 	.word	0x00000000
	.align		4
        /*001c*/ 	.word	0xfffffffc


//--------------------- .text._Z22elementwiseAdditionPTBPfS_S_i4dim3 --------------------------
	.section	.text._Z22elementwiseAdditionPTBPfS_S_i4dim3,"ax",@progbits
	.align	128
        .global         _Z22elementwiseAdditionPTBPfS_S_i4dim3
        .type           _Z22elementwiseAdditionPTBPfS_S_i4dim3,@function
        .size           _Z22elementwiseAdditionPTBPfS_S_i4dim3,(.L_x_5 - _Z22elementwiseAdditionPTBPfS_S_i4dim3)
        .other          _Z22elementwiseAdditionPTBPfS_S_i4dim3,@"STO_CUDA_ENTRY STV_DEFAULT"
_Z22elementwiseAdditionPTBPfS_S_i4dim3:
.text._Z22elementwiseAdditionPTBPfS_S_i4dim3:
[----:B------:R-:W-:Y:S01]  /*0000*/  LDC R1, c[0x0][0x37c] ;  /* 0x0000df00ff017b82 */ /* 0x000fe20000000800 */
[----:B------:R-:W0:Y:S01]  /*0010*/  S2R R16, SR_CTAID.X ;  /* 0x0000000000107919 */ /* 0x000e220000002500 */
[----:B------:R-:W1:Y:S01]  /*0020*/  LDCU UR7, c[0x0][0x39c] ;  /* 0x00007380ff0777ac */ /* 0x000e620008000800 */
[----:B------:R-:W1:Y:S02]  /*0030*/  LDCU.64 UR4, c[0x0][0x3a0] ;  /* 0x00007400ff0477ac */ /* 0x000e640008000a00 */
[----:B-1----:R-:W-:-:S04]  /*0040*/  UIMAD UR4, UR7, UR4, URZ ;  /* 0x00000004070472a4 */ /* 0x002fc8000f8e02ff */
[----:B------:R-:W-:-:S06]  /*0050*/  UIMAD UR5, UR4, UR5, URZ ;  /* 0x00000005040572a4 */ /* 0x000fcc000f8e02ff */
[----:B0-----:R-:W-:-:S13]  /*0060*/  ISETP.GE.U32.AND P0, PT, R16, UR5, PT ;  /* 0x0000000510007c0c */ /* 0x001fda000bf06070 */
[----:B------:R-:W-:Y:S05]  /*0070*/  @P0 EXIT ;  /* 0x000000000000094d */ /* 0x000fea0003800000 */
[----:B------:R-:W0:Y:S01]  /*0080*/  I2F.U32.RP R6, UR7 ;  /* 0x0000000700067d06 */ /* 0x000e220008209000 */
[----:B------:R-:W1:Y:S01]  /*0090*/  LDCU UR6, c[0x0][0x360] ;  /* 0x00006c00ff0677ac */ /* 0x000e620008000800 */
[----:B------:R-:W2:Y:S01]  /*00a0*/  S2R R0, SR_TID.X ;  /* 0x0000000000007919 */ /* 0x000ea20000002100 */
[----:B------:R-:W3:Y:S01]  /*00b0*/  LDC.64 R2, c[0x0][0x390] ;  /* 0x0000e400ff027b82 */ /* 0x000ee20000000a00 */
[----:B------:R-:W-:Y:S01]  /*00c0*/  IADD3 R11, PT, PT, RZ, -UR4, RZ ;  /* 0x80000004ff0b7c10 */ /* 0x000fe2000fffe0ff */
[----:B------:R-:W4:Y:S01]  /*00d0*/  LDCU.64 UR8, c[0x0][0x358] ;  /* 0x00006b00ff0877ac */ /* 0x000f220008000a00 */
[----:B------:R-:W-:Y:S02]  /*00e0*/  ISETP.NE.U32.AND P0, PT, RZ, UR4, PT ;  /* 0x00000004ff007c0c */ /* 0x000fe4000bf05070 */
[----:B------:R-:W5:Y:S01]  /*00f0*/  I2F.U32.RP R8, UR4 ;  /* 0x0000000400087d06 */ /* 0x000f620008209000 */
[----:B------:R-:W-:Y:S02]  /*0100*/  ISETP.NE.U32.AND P1, PT, RZ, UR7, PT ;  /* 0x00000007ff007c0c */ /* 0x000fe4000bf25070 */
[----:B------:R-:W1:Y:S05]  /*0110*/  LDC.64 R4, c[0x0][0x380] ;  /* 0x0000e000ff047b82 */ /* 0x000e6a0000000a00 */
[----:B0-----:R-:W0:Y:S03]  /*0120*/  MUFU.RCP R6, R6 ;  /* 0x0000000600067308 */ /* 0x001e260000001000 */
[----:B------:R-:W1:Y:S05]  /*0130*/  LDC R10, c[0x0][0x370] ;  /* 0x0000dc00ff0a7b82 */ /* 0x000e6a0000000800 */
[----:B-----5:R-:W5:Y:S01]  /*0140*/  MUFU.RCP R8, R8 ;  /* 0x0000000800087308 */ /* 0x020f620000001000 */
[----:B0-----:R-:W-:-:S02]  /*0150*/  VIADD R12, R6, 0xffffffe ;  /* 0x0ffffffe060c7836 */ /* 0x001fc40000000000 */
[----:B------:R-:W0:Y:S05]  /*0160*/  LDC.64 R6, c[0x0][0x388] ;  /* 0x0000e200ff067b82 */ /* 0x000e2a0000000a00 */
[----:B------:R4:W2:Y:S01]  /*0170*/  F2I.FTZ.U32.TRUNC.NTZ R13, R12 ;  /* 0x0000000c000d7305 */ /* 0x0008a2000021f000 */
[----:B-----5:R-:W-:Y:S02]  /*0180*/  VIADD R14, R8, 0xffffffe ;  /* 0x0ffffffe080e7836 */ /* 0x020fe40000000000 */
[----:B------:R-:W0:Y:S05]  /*0190*/  LDC.64 R8, c[0x0][0x398] ;  /* 0x0000e600ff087b82 */ /* 0x000e2a0000000a00 */
[----:B------:R5:W3:Y:S01]  /*01a0*/  F2I.FTZ.U32.TRUNC.NTZ R15, R14 ;  /* 0x0000000e000f7305 */ /* 0x000ae2000021f000 */
[----:B----4-:R-:W-:-:S02]  /*01b0*/  IMAD.MOV.U32 R12, RZ, RZ, RZ ;  /* 0x000000ffff0c7224 */ /* 0x010fc400078e00ff */
[--C-:B--2---:R-:W-:Y:S02]  /*01c0*/  IMAD.MOV R17, RZ, RZ, -R13.reuse ;  /* 0x000000ffff117224 */ /* 0x104fe400078e0a0d */
[----:B-----5:R-:W-:Y:S02]  /*01d0*/  HFMA2 R14, -RZ, RZ, 0, 0 ;  /* 0x00000000ff0e7431 */ /* 0x020fe400000001ff */
[----:B------:R-:W-:Y:S02]  /*01e0*/  IMAD R17, R17, UR7, RZ ;  /* 0x0000000711117c24 */ /* 0x000fe4000f8e02ff */
[----:B---3--:R-:W-:Y:S02]  /*01f0*/  IMAD R11, R11, R15, RZ ;  /* 0x0000000f0b0b7224 */ /* 0x008fe400078e02ff */
[----:B------:R-:W-:Y:S01]  /*0200*/  IMAD.HI.U32 R12, R13, R17, R12 ;  /* 0x000000110d0c7227 */ /* 0x000fe200078e000c */
[----:B------:R-:W-:-:S03]  /*0210*/  MOV R13, R16 ;  /* 0x00000010000d7202 */ /* 0x000fc60000000f00 */
[----:B------:R-:W-:Y:S01]  /*0220*/  IMAD.HI.U32 R11, R15, R11, R14 ;  /* 0x0000000b0f0b7227 */ /* 0x000fe200078e000e */
[----:B------:R-:W-:Y:S02]  /*0230*/  LOP3.LUT R14, RZ, UR4, RZ, 0x33, !PT ;  /* 0x00000004ff0e7c12 */ /* 0x000fe4000f8e33ff */
[----:B-1----:R-:W-:-:S07]  /*0240*/  LOP3.LUT R15, RZ, UR7, RZ, 0x33, !PT ;  /* 0x00000007ff0f7c12 */ /* 0x002fce000f8e33ff */
.L_x_2:
[----:B0-----:R-:W-:Y:S01]  /*0250*/  IMAD.HI.U32 R16, R11, R13, RZ ;  /* 0x0000000d0b107227 */ /* 0x001fe200078e00ff */
[----:B------:R-:W-:Y:S03]  /*0260*/  BSSY.RECONVERGENT B0, `(.L_x_0) ;  /* 0x000001c000007945 */ /* 0x000fe60003800200 */
[----:B------:R-:W-:-:S04]  /*0270*/  IMAD.MOV R16, RZ, RZ, -R16 ;  /* 0x000000ffff107224 */ /* 0x000fc800078e0a10 */
[----:B------:R-:W-:Y:S01]  /*0280*/  IMAD R17, R16, UR4, R13 ;  /* 0x0000000410117c24 */ /* 0x000fe2000f8e020d */
[----:B------:R-:W-:-:S04]  /*0290*/  IADD3 R13, PT, PT, R10, R13, RZ ;  /* 0x0000000d0a0d7210 */ /* 0x000fc80007ffe0ff */
[----:B------:R-:W-:Y:S02]  /*02a0*/  ISETP.GE.U32.AND P2, PT, R17, UR4, PT ;  /* 0x0000000411007c0c */ /* 0x000fe4000bf46070 */
[----:B------:R-:W-:-:S11]  /*02b0*/  ISETP.GE.U32.AND P3, PT, R13, UR5, PT ;  /* 0x000000050d007c0c */ /* 0x000fd6000bf66070 */
[----:B------:R-:W-:-:S04]  /*02c0*/  @P2 IADD3 R17, PT, PT, R17, -UR4, RZ ;  /* 0x8000000411112c10 */ /* 0x000fc8000fffe0ff */
[----:B------:R-:W-:-:S13]  /*02d0*/  ISETP.GE.U32.AND P2, PT, R17, UR4, PT ;  /* 0x0000000411007c0c */ /* 0x000fda000bf46070 */
[----:B------:R-:W-:-:S05]  /*02e0*/  @P2 VIADD R17, R17, -UR4 ;  /* 0x8000000411112c36 */ /* 0x000fca0008000000 */
[----:B------:R-:W-:-:S05]  /*02f0*/  SEL R17, R14, R17, !P0 ;  /* 0x000000110e117207 */ /* 0x000fca0004000000 */
[----:B------:R-:W-:-:S05]  /*0300*/  IMAD.HI.U32 R16, R12, R17, RZ ;  /* 0x000000110c107227 */ /* 0x000fca00078e00ff */
[----:B------:R-:W-:-:S05]  /*0310*/  IADD3 R16, PT, PT, -R16, RZ, RZ ;  /* 0x000000ff10107210 */ /* 0x000fca0007ffe1ff */
[----:B0-----:R-:W-:-:S05]  /*0320*/  IMAD R16, R9, R16, R17 ;  /* 0x0000001009107224 */ /* 0x001fca00078e0211 */
[----:B------:R-:W-:-:S13]  /*0330*/  ISETP.GE.U32.AND P2, PT, R16, R9, PT ;  /* 0x000000091000720c */ /* 0x000fda0003f46070 */
[----:B------:R-:W-:-:S05]  /*0340*/  @P2 IMAD.IADD R16, R16, 0x1, -R9 ;  /* 0x0000000110102824 */ /* 0x000fca00078e0a09 */
[----:B------:R-:W-:-:S13]  /*0350*/  ISETP.GE.U32.AND P2, PT, R16, R9, PT ;  /* 0x000000091000720c */ /* 0x000fda0003f46070 */
[----:B------:R-:W-:-:S04]  /*0360*/  @P2 IADD3 R16, PT, PT, R16, -R9, RZ ;  /* 0x8000000910102210 */ /* 0x000fc80007ffe0ff */
[----:B------:R-:W-:-:S05]  /*0370*/  SEL R17, R15, R16, !P1 ;  /* 0x000000100f117207 */ /* 0x000fca0004800000 */
[----:B------:R-:W-:-:S05]  /*0380*/  IMAD R17, R17, UR6, R0 ;  /* 0x0000000611117c24 */ /* 0x000fca000f8e0200 */
[----:B------:R-:W-:-:S13]  /*0390*/  ISETP.GE.AND P2, PT, R17, R8, PT ;  /* 0x000000081100720c */ /* 0x000fda0003f46270 */
[----:B------:R-:W-:Y:S05]  /*03a0*/  @P2 BRA `(.L_x_1) ;  /* 0x00000000001c2947 */ /* 0x000fea0003800000 */
[----:B------:R-:W-:-:S04]  /*03b0*/  IMAD.WIDE R20, R17, 0x4, R4 ;  /* 0x0000000411147825 */ /* 0x000fc800078e0204 */
[C---:B------:R-:W-:Y:S02]  /*03c0*/  IMAD.WIDE R18, R17.reuse, 0x4, R6 ;  /* 0x0000000411127825 */ /* 0x040fe400078e0206 */
[----:B------:R-:W2:Y:S04]  /*03d0*/  LDG.E R20, desc[UR8][R20.64] ;  /* 0x0000000814147981 */ /* 0x000ea8000c1e1900 */
[----:B------:R-:W2:Y:S01]  /*03e0*/  LDG.E R19, desc[UR8][R18.64] ;  /* 0x0000000812137981 */ /* 0x000ea2000c1e1900 */
[----:B------:R-:W-:-:S04]  /*03f0*/  IMAD.WIDE R16, R17, 0x4, R2 ;  /* 0x0000000411107825 */ /* 0x000fc800078e0202 */
[----:B--2---:R-:W-:-:S05]  /*0400*/  FADD R23, R20, R19 ;  /* 0x0000001314177221 */ /* 0x004fca0000000000 */
[----:B------:R0:W-:Y:S02]  /*0410*/  STG.E desc[UR8][R16.64], R23 ;  /* 0x0000001710007986 */ /* 0x0001e4000c101908 */
.L_x_1:
[----:B------:R-:W-:Y:S05]  /*0420*/  BSYNC.RECONVERGENT B0 ;  /* 0x0000000000007941 */ /* 0x000fea0003800200 */
.L_x_0:
[----:B------:R-:W-:Y:S05]  /*0430*/  @!P3 BRA `(.L_x_2) ;  /* 0xfffffffc0084b947 */ /* 0x000fea000383ffff */
[----:B------:R-:W-:Y:S05]  /*0440*/  EXIT ;  /* 0x000000000000794d */ /* 0x000fea0003800000 */
.L_x_3:
[----:B------:R-:W-:-:S00]  /*0450*/  BRA `(.L_x_3) ;  /* 0xfffffffc00fc7947 */ /* 0x000fc0000383ffff */
[----:B------:R-:W-:-:S00]  /*0460*/  NOP ;  /* 0x0000000000007918 */ /* 0x000fc00000000000 */
        /* <DEDUP_REMOVED lines=9> */
.L_x_5:


//--------------------- .text._Z19elementwiseAdditionPfS_S_i --------------------------
	.section	.text._Z19elementwiseAdditionPfS_S_i,"ax",@progbits
	.align	128
        .global         _Z19elementwiseAdditionPfS_S_i
        .type           _Z19elementwiseAdditionPfS_S_i,@function
        .size           _Z19elementwiseAdditionPfS_S_i,(.L_x_6 - _Z19elementwiseAdditionPfS_S_i)
        .other          _Z19elementwiseAdditionPfS_S_i,@"STO_CUDA_ENTRY STV_DEFAULT"
_Z19elementwiseAdditionPfS_S_i:
.text._Z19elementwiseAdditionPfS_S_i:
[----:B------:R-:W-:Y:S01]  /*0000*/  LDC R1, c[0x0][0x37c] ;  /* 0x0000df00ff017b82 */ /* 0x000fe20000000800 */
[----:B------:R-:W0:Y:S07]  /*0010*/  S2R R9, SR_TID.X ;  /* 0x0000000000097919 */ /* 0x000e2e0000002100 */
[----:B------:R-:W0:Y:S01]  /*0020*/  S2UR UR4, SR_CTAID.X ;  /* 0x00000000000479c3 */ /* 0x000e220000002500 */
[----:B------:R-:W1:Y:S07]  /*0030*/  LDCU UR5, c[0x0][0x398] ;  /* 0x00007300ff0577ac */ /* 0x000e6e0008000800 */
[----:B------:R-:W0:Y:S02]  /*0040*/  LDC R0, c[0x0][0x360] ;  /* 0x0000d800ff007b82 */ /* 0x000e240000000800 */
[----:B0-----:R-:W-:-:S05]  /*0050*/  IMAD R9, R0, UR4, R9 ;  /* 0x0000000400097c24 */ /* 0x001fca000f8e0209 */
[----:B-1----:R-:W-:-:S13]  /*0060*/  ISETP.GE.AND P0, PT, R9, UR5, PT ;  /* 0x0000000509007c0c */ /* 0x002fda000bf06270 */
[----:B------:R-:W-:Y:S05]  /*0070*/  @P0 EXIT ;  /* 0x000000000000094d */ /* 0x000fea0003800000 */
[----:B------:R-:W0:Y:S01]  /*0080*/  LDC.64 R2, c[0x0][0x380] ;  /* 0x0000e000ff027b82 */ /* 0x000e220000000a00 */
[----:B------:R-:W1:Y:S07]  /*0090*/  LDCU.64 UR4, c[0x0][0x358] ;  /* 0x00006b00ff0477ac */ /* 0x000e6e0008000a00 */
[----:B------:R-:W2:Y:S08]  /*00a0*/  LDC.64 R4, c[0x0][0x388] ;  /* 0x0000e200ff047b82 */ /* 0x000eb00000000a00 */
[----:B------:R-:W3:Y:S01]  /*00b0*/  LDC.64 R6, c[0x0][0x390] ;  /* 0x0000e400ff067b82 */ /* 0x000ee20000000a00 */
[----:B0-----:R-:W-:-:S06]  /*00c0*/  IMAD.WIDE R2, R9, 0x4, R2 ;  /* 0x0000000409027825 */ /* 0x001fcc00078e0202 */
[----:B-1----:R-:W4:Y:S01]  /*00d0*/  LDG.E R2, desc[UR4][R2.64] ;  /* 0x0000000402027981 */ /* 0x002f22000c1e1900 */
[----:B--2---:R-:W-:-:S06]  /*00e0*/  IMAD.WIDE R4, R9, 0x4, R4 ;  /* 0x0000000409047825 */ /* 0x004fcc00078e0204 */
[----:B------:R-:W4:Y:S01]  /*00f0*/  LDG.E R5, desc[UR4][R4.64] ;  /* 0x0000000404057981 */ /* 0x000f22000c1e1900 */
[----:B---3--:R-:W-:-:S04]  /*0100*/  IMAD.WIDE R6, R9, 0x4, R6 ;  /* 0x0000000409067825 */ /* 0x008fc800078e0206 */
[----:B----4-:R-:W-:-:S05]  /*0110*/  FADD R9, R2, R5 ;  /* 0x0000000502097221 */ /* 0x010fca0000000000 */
[----:B------:R-:W-:Y:S01]  /*0120*/  STG.E desc[UR4][R6.64], R9 ;  /* 0x0000000906007986 */ /* 0x000fe2000c101904 */
[----:B------:R-:W-:Y:S05]  /*0130*/  EXIT ;  /* 0x000000000000794d */ /* 0x000fea0003800000 */
.L_x_4:
        /* <DEDUP_REMOVED lines=12> */
.L_x_6:


//--------------------- .nv.shared.reserved.0     --------------------------
	.section	.nv.shared.reserved.0,"aw",@nobits
	.weak		__nv_reservedSMEM_offset_0_alias
	.size		__nv_reservedSMEM_offset_0_alias, 0, 64
	.other		__nv_reservedSMEM_offset_0_alias,@"STO_CUDA_RESERVED_SHARED STV_DEFAULT"
__nv_reservedSMEM_offset_0_alias:
	.zero		0
	.zero		64


//--------------------- .nv.constant0._Z22elementwiseAdditionPTBPfS_S_i4dim3 --------------------------
	.section	.nv.constant0._Z22elementwiseAdditionPTBPfS_S_i4dim3,"a",@progbits
	.sectionflags	@""
	.align	4
.nv.constant0._Z22elementwiseAdditionPTBPfS_S_i4dim3:
	.zero		936


//--------------------- .nv.constant0._Z19elementwiseAdditionPfS_S_i --------------------------
	.section	.nv.constant0._Z19elementwiseAdditionPfS_S_i,"a",@progbits
	.sectionflags	@""
	.align	4
.nv.constant0._Z19elementwiseAdditionPfS_S_i:
	.zero		924


//--------------------- SYMBOLS --------------------------

	.type		.nv.reservedSmem.offset0,@object
	.size		.nv.reservedSmem.offset0,0x4
